	.headerflags	@"EF_CUDA_TEXMODE_UNIFIED EF_CUDA_64BIT_ADDRESS EF_CUDA_ACCELERATORS EF_CUDA_SM90 EF_CUDA_VIRTUAL_SM(EF_CUDA_SM90)"
	.elftype	@"ET_EXEC"


//--------------------- .nv.info                  --------------------------
	.section	.nv.info,"",@"SHT_CUDA_INFO"
	.align	4


	//----- nvinfo : EIATTR_REGCOUNT
	.align		4
        /*0000*/ 	.byte	0x04, 0x2f
        /*0002*/ 	.short	(.L_2 - .L_1)
	.align		4
.L_1:
        /*0004*/ 	.word	index@(triton_)
        /*0008*/ 	.word	0x00000018


	//----- nvinfo : EIATTR_MIN_STACK_SIZE
	.align		4
.L_2:
        /*000c*/ 	.byte	0x04, 0x12
        /*000e*/ 	.short	(.L_4 - .L_3)
	.align		4
.L_3:
        /*0010*/ 	.word	index@(triton_)
        /*0014*/ 	.word	0x00000000


	//----- nvinfo : EIATTR_FRAME_SIZE
	.align		4
.L_4:
        /*0018*/ 	.byte	0x04, 0x11
        /*001a*/ 	.short	(.L_6 - .L_5)
	.align		4
.L_5:
        /*001c*/ 	.word	index@(triton_)
        /*0020*/ 	.word	0x00000000


	//----- nvinfo : EIATTR_MIN_STACK_SIZE
	.align		4
.L_6:
        /*0024*/ 	.byte	0x04, 0x12
        /*0026*/ 	.short	(.L_8 - .L_7)
	.align		4
.L_7:
        /*0028*/ 	.word	index@(triton_)
        /*002c*/ 	.word	0x00000000
.L_8:


//--------------------- .nv.info.triton_          --------------------------
	.section	.nv.info.triton_,"",@"SHT_CUDA_INFO"
	.sectionflags	@""
	.align	4


	//----- nvinfo : EIATTR_CUDA_API_VERSION
	.align		4
        /*0000*/ 	.byte	0x04, 0x37
        /*0002*/ 	.short	(.L_10 - .L_9)
.L_9:
        /*0004*/ 	.word	0x0000007c


	//----- nvinfo : EIATTR_KPARAM_INFO
	.align		4
.L_10:
        /*0008*/ 	.byte	0x04, 0x17
        /*000a*/ 	.short	(.L_12 - .L_11)
.L_11:
        /*000c*/ 	.word	0x00000000
        /*0010*/ 	.short	0x0007
        /*0012*/ 	.short	0x002c
        /*0014*/ 	.byte	0x00, 0xf0, 0x11, 0x00


	//----- nvinfo : EIATTR_KPARAM_INFO
	.align		4
.L_12:
        /*0018*/ 	.byte	0x04, 0x17
        /*001a*/ 	.short	(.L_14 - .L_13)
.L_13:
        /*001c*/ 	.word	0x00000000
        /*0020*/ 	.short	0x0006
        /*0022*/ 	.short	0x0028
        /*0024*/ 	.byte	0x00, 0xf0, 0x11, 0x00


	//----- nvinfo : EIATTR_KPARAM_INFO
	.align		4
.L_14:
        /*0028*/ 	.byte	0x04, 0x17
        /*002a*/ 	.short	(.L_16 - .L_15)
.L_15:
        /*002c*/ 	.word	0x00000000
        /*0030*/ 	.short	0x0005
        /*0032*/ 	.short	0x0024
        /*0034*/ 	.byte	0x00, 0xf0, 0x11, 0x00


	//----- nvinfo : EIATTR_KPARAM_INFO
	.align		4
.L_16:
        /*0038*/ 	.byte	0x04, 0x17
        /*003a*/ 	.short	(.L_18 - .L_17)
.L_17:
        /*003c*/ 	.word	0x00000000
        /*0040*/ 	.short	0x0004
        /*0042*/ 	.short	0x0020
        /*0044*/ 	.byte	0x00, 0xf0, 0x11, 0x00


	//----- nvinfo : EIATTR_KPARAM_INFO
	.align		4
.L_18:
        /*0048*/ 	.byte	0x04, 0x17
        /*004a*/ 	.short	(.L_20 - .L_19)
.L_19:
        /*004c*/ 	.word	0x00000000
        /*0050*/ 	.short	0x0003
        /*0052*/ 	.short	0x0018
        /*0054*/ 	.byte	0x00, 0xf0, 0x21, 0x00


	//----- nvinfo : EIATTR_KPARAM_INFO
	.align		4
.L_20:
        /*0058*/ 	.byte	0x04, 0x17
        /*005a*/ 	.short	(.L_22 - .L_21)
.L_21:
        /*005c*/ 	.word	0x00000000
        /*0060*/ 	.short	0x0002
        /*0062*/ 	.short	0x0010
        /*0064*/ 	.byte	0x00, 0xf0, 0x21, 0x00


	//----- nvinfo : EIATTR_KPARAM_INFO
	.align		4
.L_22:
        /*0068*/ 	.byte	0x04, 0x17
        /*006a*/ 	.short	(.L_24 - .L_23)
.L_23:
        /*006c*/ 	.word	0x00000000
        /*0070*/ 	.short	0x0001
        /*0072*/ 	.short	0x0008
        /*0074*/ 	.byte	0x00, 0xf0, 0x21, 0x00


	//----- nvinfo : EIATTR_KPARAM_INFO
	.align		4
.L_24:
        /*0078*/ 	.byte	0x04, 0x17
        /*007a*/ 	.short	(.L_26 - .L_25)
.L_25:
        /*007c*/ 	.word	0x00000000
        /*0080*/ 	.short	0x0000
        /*0082*/ 	.short	0x0000
        /*0084*/ 	.byte	0x00, 0xf0, 0x21, 0x00


	//----- nvinfo : EIATTR_SPARSE_MMA_MASK
	.align		4
.L_26:
        /*0088*/ 	.byte	0x03, 0x50
        /*008a*/ 	.short	0x0000


	//----- nvinfo : EIATTR_MAXREG_COUNT
	.align		4
        /*008c*/ 	.byte	0x03, 0x1b
        /*008e*/ 	.short	0x00ff


	//----- nvinfo : EIATTR_COOP_GROUP_MASK_REGIDS
	.align		4
        /*0090*/ 	.byte	0x04, 0x29
        /*0092*/ 	.short	(.L_28 - .L_27)


	//   ....[0]....
.L_27:
        /*0094*/ 	.word	0xffffffff


	//   ....[1]....
        /*0098*/ 	.word	0xffffffff


	//   ....[2]....
        /*009c*/ 	.word	0xffffffff


	//   ....[3]....
        /*00a0*/ 	.word	0xffffffff


	//   ....[4]....
        /*00a4*/ 	.word	0xffffffff


	//   ....[5]....
        /*00a8*/ 	.word	0xffffffff


	//----- nvinfo : EIATTR_COOP_GROUP_INSTR_OFFSETS
	.align		4
.L_28:
        /*00ac*/ 	.byte	0x04, 0x28
        /*00ae*/ 	.short	(.L_30 - .L_29)


	//   ....[0]....
.L_29:
        /*00b0*/ 	.word	0x00000610


	//   ....[1]....
        /*00b4*/ 	.word	0x00000660


	//   ....[2]....
        /*00b8*/ 	.word	0x00000680


	//   ....[3]....
        /*00bc*/ 	.word	0x000006a0


	//   ....[4]....
        /*00c0*/ 	.word	0x000007f0


	//   ....[5]....
        /*00c4*/ 	.word	0x00000820


	//----- nvinfo : EIATTR_EXIT_INSTR_OFFSETS
	.align		4
.L_30:
        /*00c8*/ 	.byte	0x04, 0x1c
        /*00ca*/ 	.short	(.L_32 - .L_31)


	//   ....[0]....
.L_31:
        /*00cc*/ 	.word	0x00000bd0


	//----- nvinfo : EIATTR_MAX_THREADS
	.align		4
.L_32:
        /*00d0*/ 	.byte	0x04, 0x05
        /*00d2*/ 	.short	(.L_34 - .L_33)
.L_33:
        /*00d4*/ 	.word	0x00000100
        /*00d8*/ 	.word	0x00000001
        /*00dc*/ 	.word	0x00000001


	//----- nvinfo : EIATTR_CRS_STACK_SIZE
	.align		4
.L_34:
        /*00e0*/ 	.byte	0x04, 0x1e
        /*00e2*/ 	.short	(.L_36 - .L_35)
.L_35:
        /*00e4*/ 	.word	0x00000000


	//----- nvinfo : EIATTR_CBANK_PARAM_SIZE
	.align		4
.L_36:
        /*00e8*/ 	.byte	0x03, 0x19
        /*00ea*/ 	.short	0x0030


	//----- nvinfo : EIATTR_PARAM_CBANK
	.align		4
        /*00ec*/ 	.byte	0x04, 0x0a
        /*00ee*/ 	.short	(.L_38 - .L_37)
	.align		4
.L_37:
        /*00f0*/ 	.word	index@(.nv.constant0.triton_)
        /*00f4*/ 	.short	0x0210
        /*00f6*/ 	.short	0x0030


	//----- nvinfo : EIATTR_SW_WAR
	.align		4
.L_38:
        /*00f8*/ 	.byte	0x04, 0x36
        /*00fa*/ 	.short	(.L_40 - .L_39)
.L_39:
        /*00fc*/ 	.word	0x00000008
.L_40:


//--------------------- .nv.callgraph             --------------------------
	.section	.nv.callgraph,"",@"SHT_CUDA_CALLGRAPH"
	.align	4
	.sectionentsize	8
	.align		4
        /*0000*/ 	.word	0x00000000
	.align		4
        /*0004*/ 	.word	0xffffffff
	.align		4
        /*0008*/ 	.word	0x00000000
	.align		4
        /*000c*/ 	.word	0xfffffffe
	.align		4
        /*0010*/ 	.word	0x00000000
	.align		4
        /*0014*/ 	.word	0xfffffffd
	.align		4
        /*0018*/ 	.word	0x00000000
	.align		4
        /*001c*/ 	.word	0xfffffffc


//--------------------- .nv.constant4             --------------------------
	.section	.nv.constant4,"a",@progbits
	.align	8
	.align		8
.nv.constant4:
        /*0000*/ 	.dword	_$_str


//--------------------- .text.triton_             --------------------------
	.section	.text.triton_,"ax",@progbits
	.align	128
        .global         triton_
        .type           triton_,@function
        .size           triton_,(.L_x_6 - triton_)
        .other          triton_,@"STO_CUDA_ENTRY STV_DEFAULT"
triton_:
.text.triton_:
[----:B------:R-:W0:Y:S02]  /*0000*/  LDC R1, c[0x0][0x28] ;  /* 0x00000a00ff017b82 */ /* 0x000e240000000800 */
[----:B------:R-:W1:Y:S01]  /*0010*/  S2R R7, SR_TID.X ;  /* 0x0000000000077919 */ /* 0x000e620000002100 */
[----:B------:R-:W2:Y:S01]  /*0020*/  LDC.64 R10, c[0x0][0x218] ;  /* 0x00008600ff0a7b82 */ /* 0x000ea20000000a00 */
[----:B------:R-:W-:Y:S01]  /*0030*/  ULDC UR4, c[0x0][0x230] ;  /* 0x00008c0000047ab9 */ /* 0x000fe20000000800 */
[----:B------:R-:W-:Y:S01]  /*0040*/  ULDC UR6, c[0x0][0x238] ;  /* 0x00008e0000067ab9 */ /* 0x000fe20000000800 */
[----:B------:R-:W3:Y:S01]  /*0050*/  S2R R12, SR_CTAID.X ;  /* 0x00000000000c7919 */ /* 0x000ee20000002500 */
[----:B-1----:R-:W-:Y:S02]  /*0060*/  SHF.R.U32.HI R9, RZ, 0x2, R7 ;  /* 0x00000002ff097819 */ /* 0x002fe40000011607 */
[----:B------:R-:W-:Y:S02]  /*0070*/  LOP3.LUT R7, R7, 0x3, RZ, 0xc0, !PT ;  /* 0x0000000307077812 */ /* 0x000fe400078ec0ff */
[----:B---3--:R-:W-:Y:S02]  /*0080*/  SHF.L.U32 R6, R12, 0x6, RZ ;  /* 0x000000060c067819 */ /* 0x008fe400000006ff */
[----:B------:R-:W-:-:S04]  /*0090*/  SGXT.U32 R9, R9, 0x6 ;  /* 0x000000060909781a */ /* 0x000fc80000000000 */
[----:B------:R-:W-:-:S04]  /*00a0*/  LOP3.LUT R6, R6, R9, RZ, 0xfc, !PT ;  /* 0x0000000906067212 */ /* 0x000fc800078efcff */
[C---:B------:R-:W-:Y:S01]  /*00b0*/  ISETP.GE.AND P2, PT, R6.reuse, UR4, PT ;  /* 0x0000000406007c0c */ /* 0x040fe2000bf46270 */
[C---:B------:R-:W-:Y:S01]  /*00c0*/  IMAD R3, R6.reuse, 0xc00, R7 ;  /* 0x00000c0006037824 */ /* 0x040fe200078e0207 */
[C---:B------:R-:W-:Y:S01]  /*00d0*/  ISETP.GE.AND P0, PT, R6.reuse, UR4, PT ;  /* 0x0000000406007c0c */ /* 0x040fe2000bf06270 */
[----:B------:R-:W-:Y:S01]  /*00e0*/  ULDC.64 UR4, c[0x0][0x208] ;  /* 0x0000820000047ab9 */ /* 0x000fe20000000a00 */
[----:B------:R-:W-:Y:S01]  /*00f0*/  ISETP.GE.AND P1, PT, R6, UR6, PT ;  /* 0x0000000606007c0c */ /* 0x000fe2000bf26270 */
[----:B--2---:R-:W-:-:S08]  /*0100*/  IMAD.WIDE R10, R3, 0x2, R10 ;  /* 0x00000002030a7825 */ /* 0x004fd000078e020a */
[----:B------:R-:W-:Y:S05]  /*0110*/  @P2 BRA `(.L_x_0) ;  /* 0x00000000009c2947 */ /* 0x000fea0003800000 */
[----:B------:R-:W-:Y:S01]  /*0120*/  PRMT R0, RZ, 0x7610, R0 ;  /* 0x00007610ff007816 */ /* 0x000fe20000000000 */
[----:B------:R-:W1:Y:S05]  /*0130*/  LDC.64 R2, c[0x0][0x218] ;  /* 0x00008600ff027b82 */ /* 0x000e6a0000000a00 */
[----:B------:R-:W2:Y:S01]  /*0140*/  @!P1 LDG.E.EL.U16 R0, desc[UR4][R10.64] ;  /* 0x000000040a009981 */ /* 0x000ea2000c2e1500 */
[----:B------:R-:W-:Y:S01]  /*0150*/  IMAD R12, R12, 0x40, R9 ;  /* 0x000000400c0c7824 */ /* 0x000fe200078e0209 */
[----:B------:R-:W-:Y:S01]  /*0160*/  ISETP.LT.AND P3, PT, R6, UR6, PT ;  /* 0x0000000606007c0c */ /* 0x000fe2000bf61270 */
[----:B------:R-:W-:Y:S01]  /*0170*/  HFMA2.MMA R4, -RZ, RZ, 0, 0 ;  /* 0x00000000ff047435 */ /* 0x000fe200000001ff */
[----:B--2---:R-:W-:Y:S01]  /*0180*/  SEL R5, R0, RZ, !P1 ;  /* 0x000000ff00057207 */ /* 0x004fe20004800000 */
[----:B------:R-:W-:Y:S01]  /*0190*/  IMAD R0, R12, 0xc00, R7 ;  /* 0x00000c000c007824 */ /* 0x000fe200078e0207 */
[----:B------:R-:W-:-:S03]  /*01a0*/  MOV R12, RZ ;  /* 0x000000ff000c7202 */ /* 0x000fc60000000f00 */
[----:B------:R-:W-:Y:S01]  /*01b0*/  IMAD.U32 R8, R5, 0x10000, RZ ;  /* 0x0001000005087824 */ /* 0x000fe200078e00ff */
[----:B------:R-:W-:Y:S01]  /*01c0*/  SEL R5, RZ, 0x3f800000, !P3 ;  /* 0x3f800000ff057807 */ /* 0x000fe20005800000 */
[----:B------:R-:W-:-:S03]  /*01d0*/  VIADD R9, R0, 0x4 ;  /* 0x0000000400097836 */ /* 0x000fc60000000000 */
[----:B-1----:R-:W-:-:S07]  /*01e0*/  FSEL R8, R8, RZ, !P1 ;  /* 0x000000ff08087208 */ /* 0x002fce0004800000 */
.L_x_1:
[----:B------:R-:W-:Y:S02]  /*01f0*/  IADD3 R11, R9, R12, RZ ;  /* 0x0000000c090b7210 */ /* 0x000fe40007ffe0ff */
[----:B------:R-:W-:-:S03]  /*0200*/  PRMT R13, RZ, 0x7610, R13 ;  /* 0x00007610ff0d7816 */ /* 0x000fc6000000000d */
[----:B------:R-:W-:-:S05]  /*0210*/  IMAD.WIDE R10, R11, 0x2, R2 ;  /* 0x000000020b0a7825 */ /* 0x000fca00078e0202 */
[----:B------:R-:W2:Y:S01]  /*0220*/  @!P1 LDG.E.EL.U16 R13, desc[UR4][R10.64] ;  /* 0x000000040a0d9981 */ /* 0x000ea2000c2e1500 */
[----:B------:R-:W-:Y:S01]  /*0230*/  FADD R14, R5, 1 ;  /* 0x3f800000050e7421 */ /* 0x000fe20000000000 */
[----:B------:R-:W-:-:S03]  /*0240*/  IADD3 R12, R12, 0x4, RZ ;  /* 0x000000040c0c7810 */ /* 0x000fc60007ffe0ff */
[C---:B------:R-:W-:Y:S01]  /*0250*/  FMUL R15, R14.reuse, 0.25 ;  /* 0x3e8000000e0f7820 */ /* 0x040fe20000400000 */
[C---:B------:R-:W-:Y:S02]  /*0260*/  FSETP.GEU.AND P4, PT, |R14|.reuse, 1.175494350822287508e-38, PT ;  /* 0x008000000e00780b */ /* 0x040fe40003f8e200 */
[C---:B------:R-:W-:Y:S02]  /*0270*/  FSETP.GT.AND P3, PT, |R14|.reuse, 8.50705917302346158658e+37, PT ;  /* 0x7e8000000e00780b */ /* 0x040fe40003f64200 */
[----:B------:R-:W-:Y:S02]  /*0280*/  FSEL R5, R14, R5, !P1 ;  /* 0x000000050e057208 */ /* 0x000fe40004800000 */
[----:B------:R-:W-:-:S07]  /*0290*/  FSEL R16, R15, R14, P3 ;  /* 0x0000000e0f107208 */ /* 0x000fce0001800000 */
[----:B------:R-:W-:-:S04]  /*02a0*/  @!P4 FMUL R16, R16, 16777216 ;  /* 0x4b8000001010c820 */ /* 0x000fc80000400000 */
[----:B------:R-:W1:Y:S01]  /*02b0*/  MUFU.RCP R17, R16 ;  /* 0x0000001000117308 */ /* 0x000e620000001000 */
[----:B--2---:R-:W-:-:S05]  /*02c0*/  SEL R13, R13, RZ, !P1 ;  /* 0x000000ff0d0d7207 */ /* 0x004fca0004800000 */
[----:B------:R-:W-:-:S04]  /*02d0*/  IMAD.U32 R13, R13, 0x10000, RZ ;  /* 0x000100000d0d7824 */ /* 0x000fc800078e00ff */
[----:B------:R-:W-:-:S04]  /*02e0*/  FADD R15, R13, -R8 ;  /* 0x800000080d0f7221 */ /* 0x000fc80000000000 */
[----:B------:R-:W-:-:S05]  /*02f0*/  FMUL R10, R15, 0.25 ;  /* 0x3e8000000f0a7820 */ /* 0x000fca0000400000 */
[----:B------:R-:W-:Y:S02]  /*0300*/  FSEL R10, R10, R15, P3 ;  /* 0x0000000f0a0a7208 */ /* 0x000fe40001800000 */
[----:B------:R-:W-:-:S03]  /*0310*/  ISETP.GE.U32.AND P3, PT, R12, 0xbfc, PT ;  /* 0x00000bfc0c00780c */ /* 0x000fc60003f66070 */
[----:B------:R-:W-:-:S04]  /*0320*/  @!P4 FMUL R10, R10, 16777216 ;  /* 0x4b8000000a0ac820 */ /* 0x000fc80000400000 */
[----:B-1----:R-:W-:-:S04]  /*0330*/  FFMA R17, R17, R10, R8 ;  /* 0x0000000a11117223 */ /* 0x002fc80000000008 */
[----:B------:R-:W-:Y:S01]  /*0340*/  FADD R13, R13, -R17 ;  /* 0x800000110d0d7221 */ /* 0x000fe20000000000 */
[----:B------:R-:W-:-:S03]  /*0350*/  FSEL R8, R17, R8, !P1 ;  /* 0x0000000811087208 */ /* 0x000fc60004800000 */
[----:B------:R-:W-:Y:S01]  /*0360*/  @!P1 FFMA R4, R15, R13, R4 ;  /* 0x0000000d0f049223 */ /* 0x000fe20000000004 */
[----:B------:R-:W-:Y:S06]  /*0370*/  @!P3 BRA `(.L_x_1) ;  /* 0xfffffffc009cb947 */ /* 0x000fec000383ffff */
[----:B------:R-:W-:Y:S05]  /*0380*/  BRA `(.L_x_2) ;  /* 0x00000000009c7947 */ /* 0x000fea0003800000 */
.L_x_0:
[----:B------:R-:W-:Y:S01]  /*0390*/  @P1 IMAD R0, R12, 0x40, R9 ;  /* 0x000000400c001824 */ /* 0x000fe200078e0209 */
[----:B------:R-:W-:Y:S02]  /*03a0*/  @P1 MOV R8, RZ ;  /* 0x000000ff00081202 */ /* 0x000fe40000000f00 */
[----:B------:R-:W-:Y:S01]  /*03b0*/  @P1 CS2R R4, SRZ ;  /* 0x0000000000041805 */ /* 0x000fe2000001ff00 */
[----:B------:R-:W-:Y:S01]  /*03c0*/  @P1 IMAD R0, R0, 0xc00, R7 ;  /* 0x00000c0000001824 */ /* 0x000fe200078e0207 */
[----:B------:R-:W-:Y:S06]  /*03d0*/  @P1 BRA `(.L_x_2) ;  /* 0x0000000000881947 */ /* 0x000fec0003800000 */
[----:B------:R-:W-:Y:S01]  /*03e0*/  PRMT R5, RZ, 0x7610, R5 ;  /* 0x00007610ff057816 */ /* 0x000fe20000000005 */
[----:B------:R-:W1:Y:S05]  /*03f0*/  LDC.64 R2, c[0x0][0x218] ;  /* 0x00008600ff027b82 */ /* 0x000e6a0000000a00 */
[----:B------:R-:W2:Y:S01]  /*0400*/  @P0 LDG.E.EL.U16 R5, desc[UR4][R10.64] ;  /* 0x000000040a050981 */ /* 0x000ea2000c2e1500 */
[----:B------:R-:W-:Y:S01]  /*0410*/  IMAD R0, R12, 0x40, R9 ;  /* 0x000000400c007824 */ /* 0x000fe200078e0209 */
[----:B------:R-:W-:Y:S01]  /*0420*/  HFMA2.MMA R4, -RZ, RZ, 0, 0 ;  /* 0x00000000ff047435 */ /* 0x000fe200000001ff */
[----:B------:R-:W-:Y:S02]  /*0430*/  IMAD.MOV.U32 R9, RZ, RZ, RZ ;  /* 0x000000ffff097224 */ /* 0x000fe400078e00ff */
[----:B------:R-:W-:-:S05]  /*0440*/  IMAD R0, R0, 0xc00, R7 ;  /* 0x00000c0000007824 */ /* 0x000fca00078e0207 */
[----:B------:R-:W-:Y:S02]  /*0450*/  IADD3 R16, R0, 0x4, RZ ;  /* 0x0000000400107810 */ /* 0x000fe40007ffe0ff */
[----:B--2---:R-:W-:Y:S02]  /*0460*/  SEL R8, R5, RZ, P0 ;  /* 0x000000ff05087207 */ /* 0x004fe40000000000 */
[----:B------:R-:W-:Y:S02]  /*0470*/  MOV R5, 0x3f800000 ;  /* 0x3f80000000057802 */ /* 0x000fe40000000f00 */
[----:B-1----:R-:W-:-:S07]  /*0480*/  SHF.L.U32 R8, R8, 0x10, RZ ;  /* 0x0000001008087819 */ /* 0x002fce00000006ff */
.L_x_3:
[----:B------:R-:W-:Y:S01]  /*0490*/  IMAD.IADD R11, R16, 0x1, R9 ;  /* 0x00000001100b7824 */ /* 0x000fe200078e0209 */
[----:B------:R-:W-:-:S03]  /*04a0*/  PRMT R12, RZ, 0x7610, R12 ;  /* 0x00007610ff0c7816 */ /* 0x000fc6000000000c */
[----:B------:R-:W-:-:S05]  /*04b0*/  IMAD.WIDE R10, R11, 0x2, R2 ;  /* 0x000000020b0a7825 */ /* 0x000fca00078e0202 */
[----:B------:R-:W2:Y:S01]  /*04c0*/  @P0 LDG.E.EL.U16 R12, desc[UR4][R10.64] ;  /* 0x000000040a0c0981 */ /* 0x000ea2000c2e1500 */
[----:B------:R-:W-:Y:S01]  /*04d0*/  FADD R5, R5, 1 ;  /* 0x3f80000005057421 */ /* 0x000fe20000000000 */
[----:B------:R-:W-:-:S03]  /*04e0*/  IADD3 R9, R9, 0x4, RZ ;  /* 0x0000000409097810 */ /* 0x000fc60007ffe0ff */
[C---:B------:R-:W-:Y:S01]  /*04f0*/  FMUL R14, R5.reuse, 0.25 ;  /* 0x3e800000050e7820 */ /* 0x040fe20000400000 */
[C---:B------:R-:W-:Y:S02]  /*0500*/  FSETP.GEU.AND P4, PT, |R5|.reuse, 1.175494350822287508e-38, PT ;  /* 0x008000000500780b */ /* 0x040fe40003f8e200 */
[----:B------:R-:W-:-:S04]  /*0510*/  FSETP.GT.AND P3, PT, |R5|, 8.50705917302346158658e+37, PT ;  /* 0x7e8000000500780b */ /* 0x000fc80003f64200 */
[----:B------:R-:W-:-:S07]  /*0520*/  FSEL R14, R14, R5, P3 ;  /* 0x000000050e0e7208 */ /* 0x000fce0001800000 */
[----:B------:R-:W-:-:S04]  /*0530*/  @!P4 FMUL R14, R14, 16777216 ;  /* 0x4b8000000e0ec820 */ /* 0x000fc80000400000 */
[----:B------:R-:W1:Y:S01]  /*0540*/  MUFU.RCP R17, R14 ;  /* 0x0000000e00117308 */ /* 0x000e620000001000 */
[----:B--2---:R-:W-:-:S04]  /*0550*/  SEL R12, R12, RZ, P0 ;  /* 0x000000ff0c0c7207 */ /* 0x004fc80000000000 */
[----:B------:R-:W-:-:S05]  /*0560*/  SHF.L.U32 R13, R12, 0x10, RZ ;  /* 0x000000100c0d7819 */ /* 0x000fca00000006ff */
[----:B------:R-:W-:-:S04]  /*0570*/  FADD R15, R13, -R8 ;  /* 0x800000080d0f7221 */ /* 0x000fc80000000000 */
[----:B------:R-:W-:-:S05]  /*0580*/  FMUL R10, R15, 0.25 ;  /* 0x3e8000000f0a7820 */ /* 0x000fca0000400000 */
[----:B------:R-:W-:Y:S02]  /*0590*/  FSEL R10, R10, R15, P3 ;  /* 0x0000000f0a0a7208 */ /* 0x000fe40001800000 */
[----:B------:R-:W-:-:S03]  /*05a0*/  ISETP.GE.U32.AND P3, PT, R9, 0xbfc, PT ;  /* 0x00000bfc0900780c */ /* 0x000fc60003f66070 */
[----:B------:R-:W-:-:S04]  /*05b0*/  @!P4 FMUL R10, R10, 16777216 ;  /* 0x4b8000000a0ac820 */ /* 0x000fc80000400000 */
[----:B-1----:R-:W-:-:S04]  /*05c0*/  FFMA R8, R17, R10, R8 ;  /* 0x0000000a11087223 */ /* 0x002fc80000000008 */
[----:B------:R-:W-:-:S04]  /*05d0*/  FADD R13, R13, -R8 ;  /* 0x800000080d0d7221 */ /* 0x000fc80000000000 */
[----:B------:R-:W-:Y:S01]  /*05e0*/  FFMA R4, R15, R13, R4 ;  /* 0x0000000d0f047223 */ /* 0x000fe20000000004 */
[----:B------:R-:W-:Y:S06]  /*05f0*/  @!P3 BRA `(.L_x_3) ;  /* 0xfffffffc00a4b947 */ /* 0x000fec000383ffff */
.L_x_2:
[----:B------:R-:W-:Y:S05]  /*0600*/  WARPSYNC.ALL ;  /* 0x0000000000007948 */ /* 0x000fea0003800000 */
[----:B------:R-:W1:Y:S01]  /*0610*/  SHFL.BFLY PT, R10, R5, 0x2, 0x1f ;  /* 0x0c401f00050a7f89 */ /* 0x000e6200000e0000 */
[----:B------:R-:W-:Y:S02]  /*0620*/  IMAD.MOV.U32 R19, RZ, RZ, 0x39aaaaab ;  /* 0x39aaaaabff137424 */ /* 0x000fe400078e00ff */
[----:B-1----:R-:W-:-:S04]  /*0630*/  FADD R3, R10, R5 ;  /* 0x000000050a037221 */ /* 0x002fc80000000000 */
[C---:B------:R-:W-:Y:S01]  /*0640*/  FMUL R12, R3.reuse, 0.25 ;  /* 0x3e800000030c7820 */ /* 0x040fe20000400000 */
[C---:B------:R-:W-:Y:S01]  /*0650*/  FSETP.GEU.AND P4, PT, |R3|.reuse, 1.175494350822287508e-38, PT ;  /* 0x008000000300780b */ /* 0x040fe20003f8e200 */
[----:B------:R-:W1:Y:S01]  /*0660*/  SHFL.BFLY PT, R2, R3, 0x1, 0x1f ;  /* 0x0c201f0003027f89 */ /* 0x000e6200000e0000 */
[----:B------:R-:W-:-:S03]  /*0670*/  FSETP.GT.AND P3, PT, |R3|, 8.50705917302346158658e+37, PT ;  /* 0x7e8000000300780b */ /* 0x000fc60003f64200 */
[----:B------:R-:W2:Y:S01]  /*0680*/  SHFL.BFLY PT, R9, R8, 0x2, 0x1f ;  /* 0x0c401f0008097f89 */ /* 0x000ea200000e0000 */
[----:B------:R-:W-:-:S03]  /*0690*/  FSEL R12, R12, R3, P3 ;  /* 0x000000030c0c7208 */ /* 0x000fc60001800000 */
[----:B------:R-:W3:Y:S04]  /*06a0*/  SHFL.BFLY PT, R11, R4, 0x2, 0x1f ;  /* 0x0c401f00040b7f89 */ /* 0x000ee800000e0000 */
[----:B------:R-:W-:Y:S02]  /*06b0*/  @!P4 FMUL R12, R12, 16777216 ;  /* 0x4b8000000c0cc820 */ /* 0x000fe40000400000 */
[----:B------:R-:W-:Y:S02]  /*06c0*/  @P3 FMUL R10, R10, 0.25 ;  /* 0x3e8000000a0a3820 */ /* 0x000fe40000400000 */
[----:B------:R-:W4:Y:S02]  /*06d0*/  MUFU.RCP R13, R12 ;  /* 0x0000000c000d7308 */ /* 0x000f240000001000 */
[----:B------:R-:W-:Y:S01]  /*06e0*/  @!P4 FMUL R10, R10, 16777216 ;  /* 0x4b8000000a0ac820 */ /* 0x000fe20000400000 */
[C---:B------:R-:W-:Y:S01]  /*06f0*/  FSETP.NEU.AND P4, PT, R3.reuse, RZ, PT ;  /* 0x000000ff0300720b */ /* 0x040fe20003f8d000 */
[----:B-1----:R-:W-:Y:S01]  /*0700*/  FADD R14, R3, R2 ;  /* 0x00000002030e7221 */ /* 0x002fe20000000000 */
[----:B--2---:R-:W-:-:S04]  /*0710*/  FADD R9, R9, -R8 ;  /* 0x8000000809097221 */ /* 0x004fc80000000000 */
[C---:B------:R-:W-:Y:S01]  /*0720*/  FSETP.GT.AND P3, PT, |R14|.reuse, 8.50705917302346158658e+37, PT ;  /* 0x7e8000000e00780b */ /* 0x040fe20003f64200 */
[----:B----4-:R-:W-:Y:S01]  /*0730*/  FMUL R13, R13, R10 ;  /* 0x0000000a0d0d7220 */ /* 0x010fe20000400000 */
[----:B------:R-:W-:Y:S01]  /*0740*/  FSETP.GEU.AND P5, PT, |R14|, 1.175494350822287508e-38, PT ;  /* 0x008000000e00780b */ /* 0x000fe20003fae200 */
[----:B------:R-:W-:Y:S01]  /*0750*/  FMUL R10, R9, R9 ;  /* 0x00000009090a7220 */ /* 0x000fe20000400000 */
[----:B---3--:R-:W-:Y:S02]  /*0760*/  FADD R4, R11, R4 ;  /* 0x000000040b047221 */ /* 0x008fe40000000000 */
[----:B------:R-:W-:Y:S01]  /*0770*/  FSEL R13, R13, RZ, P4 ;  /* 0x000000ff0d0d7208 */ /* 0x000fe20002000000 */
[----:B------:R-:W-:Y:S01]  /*0780*/  FMUL R10, R10, R5 ;  /* 0x000000050a0a7220 */ /* 0x000fe20000400000 */
[----:B------:R-:W-:-:S03]  /*0790*/  FSETP.NEU.AND P4, PT, R14, RZ, PT ;  /* 0x000000ff0e00720b */ /* 0x000fc60003f8d000 */
[----:B------:R-:W-:Y:S01]  /*07a0*/  FFMA R8, R9, R13, R8 ;  /* 0x0000000d09087223 */ /* 0x000fe20000000008 */
[----:B------:R-:W-:Y:S01]  /*07b0*/  FFMA R4, R13, R10, R4 ;  /* 0x0000000a0d047223 */ /* 0x000fe20000000004 */
[----:B------:R-:W-:Y:S01]  /*07c0*/  @P3 FMUL R14, R14, 0.25 ;  /* 0x3e8000000e0e3820 */ /* 0x000fe20000400000 */
[----:B------:R-:W-:Y:S01]  /*07d0*/  @P3 FMUL R2, R2, 0.25 ;  /* 0x3e80000002023820 */ /* 0x000fe20000400000 */
[----:B------:R-:W1:Y:S01]  /*07e0*/  LDC.64 R12, c[0x0][0x228] ;  /* 0x00008a00ff0c7b82 */ /* 0x000e620000000a00 */
[----:B------:R-:W2:Y:S01]  /*07f0*/  SHFL.BFLY PT, R9, R8, 0x1, 0x1f ;  /* 0x0c201f0008097f89 */ /* 0x000ea200000e0000 */
[----:B------:R-:W-:Y:S01]  /*0800*/  @!P5 FMUL R14, R14, 16777216 ;  /* 0x4b8000000e0ed820 */ /* 0x000fe20000400000 */
[----:B------:R-:W-:Y:S02]  /*0810*/  @!P5 FMUL R2, R2, 16777216 ;  /* 0x4b8000000202d820 */ /* 0x000fe40000400000 */
[----:B------:R-:W3:Y:S01]  /*0820*/  SHFL.BFLY PT, R5, R4, 0x1, 0x1f ;  /* 0x0c201f0004057f89 */ /* 0x000ee200000e0000 */
[----:B------:R-:W4:Y:S01]  /*0830*/  MUFU.RCP R15, R14 ;  /* 0x0000000e000f7308 */ /* 0x000f220000001000 */
[----:B------:R-:W-:Y:S01]  /*0840*/  ULDC UR6, c[0x0][0x238] ;  /* 0x00008e0000067ab9 */ /* 0x000fe20000000800 */
[----:B------:R-:W5:Y:S01]  /*0850*/  LDC.64 R10, c[0x0][0x220] ;  /* 0x00008800ff0a7b82 */ /* 0x000f620000000a00 */
[----:B------:R-:W-:-:S02]  /*0860*/  ISETP.LT.AND P3, PT, R6, UR6, !P2 ;  /* 0x0000000606007c0c */ /* 0x000fc4000d761270 */
[----:B------:R-:W-:Y:S01]  /*0870*/  ISETP.LT.AND P0, PT, R6, UR6, P0 ;  /* 0x0000000606007c0c */ /* 0x000fe20008701270 */
[----:B----4-:R-:W-:Y:S01]  /*0880*/  FMUL R15, R15, R2 ;  /* 0x000000020f0f7220 */ /* 0x010fe20000400000 */
[----:B-1----:R-:W-:-:S04]  /*0890*/  IMAD.WIDE.U32 R12, R7, 0x2, R12 ;  /* 0x00000002070c7825 */ /* 0x002fc800078e000c */
[----:B--2---:R-:W-:Y:S01]  /*08a0*/  FADD R9, -R8, R9 ;  /* 0x0000000908097221 */ /* 0x004fe20000000100 */
[----:B------:R-:W-:-:S03]  /*08b0*/  FSEL R15, R15, RZ, P4 ;  /* 0x000000ff0f0f7208 */ /* 0x000fc60002000000 */
[C---:B------:R-:W-:Y:S01]  /*08c0*/  FMUL R2, R9.reuse, R9 ;  /* 0x0000000909027220 */ /* 0x040fe20000400000 */
[----:B---3--:R-:W-:Y:S01]  /*08d0*/  FADD R16, R4, R5 ;  /* 0x0000000504107221 */ /* 0x008fe20000000000 */
[----:B------:R-:W-:Y:S01]  /*08e0*/  FFMA R6, R9, R15, R8 ;  /* 0x0000000f09067223 */ /* 0x000fe20000000008 */
[----:B------:R-:W1:Y:S01]  /*08f0*/  LDC.64 R4, c[0x0][0x210] ;  /* 0x00008400ff047b82 */ /* 0x000e620000000a00 */
[----:B------:R-:W-:Y:S01]  /*0900*/  FMUL R17, R3, R2 ;  /* 0x0000000203117220 */ /* 0x000fe20000400000 */
[----:B-----5:R-:W-:-:S04]  /*0910*/  IMAD.WIDE.U32 R10, R7, 0x2, R10 ;  /* 0x00000002070a7825 */ /* 0x020fc800078e000a */
[----:B------:R-:W-:Y:S01]  /*0920*/  FFMA R16, R15, R17, R16 ;  /* 0x000000110f107223 */ /* 0x000fe20000000010 */
[----:B------:R-:W-:Y:S01]  /*0930*/  MOV R17, R13 ;  /* 0x0000000d00117202 */ /* 0x000fe20000000f00 */
[----:B------:R-:W2:Y:S02]  /*0940*/  LDC.64 R2, c[0x0][0x218] ;  /* 0x00008600ff027b82 */ /* 0x000ea40000000a00 */
[----:B------:R-:W-:Y:S01]  /*0950*/  FFMA R16, R16, R19, 9.9999999747524270788e-07 ;  /* 0x358637bd10107423 */ /* 0x000fe20000000013 */
[----:B------:R-:W-:-:S03]  /*0960*/  MOV R13, 0xfffffffc ;  /* 0xfffffffc000d7802 */ /* 0x000fc60000000f00 */
[----:B------:R3:W4:Y:S04]  /*0970*/  MUFU.RSQ R7, R16 ;  /* 0x0000001000077308 */ /* 0x0007280000001400 */
.L_x_4:
[----:B------:R-:W-:Y:S01]  /*0980*/  VIADD R13, R13, 0x4 ;  /* 0x000000040d0d7836 */ /* 0x000fe20000000000 */
[----:B------:R-:W-:Y:S01]  /*0990*/  PRMT R18, RZ, 0x7610, R18 ;  /* 0x00007610ff127816 */ /* 0x000fe20000000012 */
[----:B-1-3--:R-:W3:Y:S01]  /*09a0*/  LDG.E.EL.U16 R16, desc[UR4][R10.64] ;  /* 0x000000040a107981 */ /* 0x00aee2000c2e1500 */
[----:B------:R-:W-:Y:S02]  /*09b0*/  PRMT R19, RZ, 0x7610, R19 ;  /* 0x00007610ff137816 */ /* 0x000fe40000000013 */
[----:B------:R-:W-:-:S05]  /*09c0*/  IADD3 R15, R13, R0, RZ ;  /* 0x000000000d0f7210 */ /* 0x000fca0007ffe0ff */
[----:B--2---:R-:W-:-:S05]  /*09d0*/  IMAD.WIDE R8, R15, 0x2, R2 ;  /* 0x000000020f087825 */ /* 0x004fca00078e0202 */
[----:B----4-:R-:W2:Y:S04]  /*09e0*/  @P3 LDG.E.EF.U16 R18, desc[UR4][R8.64] ;  /* 0x0000000408123981 */ /* 0x010ea8000c0e1500 */
[----:B------:R1:W4:Y:S02]  /*09f0*/  @P0 LDG.E.EF.U16 R19, desc[UR4][R8.64] ;  /* 0x0000000408130981 */ /* 0x000324000c0e1500 */
[----:B-1----:R-:W-:Y:S01]  /*0a00*/  MOV R8, R12 ;  /* 0x0000000c00087202 */ /* 0x002fe20000000f00 */
[----:B------:R-:W-:Y:S01]  /*0a10*/  IMAD.MOV.U32 R9, RZ, RZ, R17 ;  /* 0x000000ffff097224 */ /* 0x000fe200078e0011 */
[----:B------:R1:W5:Y:S04]  /*0a20*/  LDG.E.EL.U16 R12, desc[UR4][R10.64+0x1800] ;  /* 0x001800040a0c7981 */ /* 0x000368000c2e1500 */
[----:B------:R-:W5:Y:S04]  /*0a30*/  LDG.E.EL.U16 R14, desc[UR4][R8.64+0x1800] ;  /* 0x00180004080e7981 */ /* 0x000f68000c2e1500 */
[----:B------:R-:W5:Y:S01]  /*0a40*/  LDG.E.EL.U16 R17, desc[UR4][R8.64] ;  /* 0x0000000408117981 */ /* 0x000f62000c2e1500 */
[----:B------:R-:W-:-:S02]  /*0a50*/  ISETP.GE.U32.AND P4, PT, R13, 0xbfc, PT ;  /* 0x00000bfc0d00780c */ /* 0x000fc40003f86070 */
[----:B-1----:R-:W-:-:S04]  /*0a60*/  IADD3 R10, P6, R10, 0x8, RZ ;  /* 0x000000080a0a7810 */ /* 0x002fc80007fde0ff */
[----:B------:R-:W-:Y:S02]  /*0a70*/  IADD3.X R11, RZ, R11, RZ, P6, !PT ;  /* 0x0000000bff0b7210 */ /* 0x000fe400037fe4ff */
[----:B---3--:R-:W-:Y:S02]  /*0a80*/  SHF.L.U32 R16, R16, 0x10, RZ ;  /* 0x0000001010107819 */ /* 0x008fe400000006ff */
[----:B--2---:R-:W-:Y:S02]  /*0a90*/  SEL R18, R18, RZ, P3 ;  /* 0x000000ff12127207 */ /* 0x004fe40001800000 */
[----:B----4-:R-:W-:Y:S02]  /*0aa0*/  SEL R20, R19, RZ, P0 ;  /* 0x000000ff13147207 */ /* 0x010fe40000000000 */
[----:B------:R-:W-:Y:S02]  /*0ab0*/  SHF.L.U32 R19, R18, 0x10, RZ ;  /* 0x0000001012137819 */ /* 0x000fe400000006ff */
[----:B------:R-:W-:-:S02]  /*0ac0*/  @P2 SHF.L.U32 R19, R20, 0x10, RZ ;  /* 0x0000001014132819 */ /* 0x000fc400000006ff */
[----:B-----5:R-:W-:Y:S01]  /*0ad0*/  SHF.L.U32 R12, R12, 0x10, RZ ;  /* 0x000000100c0c7819 */ /* 0x020fe200000006ff */
[----:B------:R-:W-:Y:S02]  /*0ae0*/  IMAD.U32 R21, R14, 0x10000, RZ ;  /* 0x000100000e157824 */ /* 0x000fe400078e00ff */
[----:B------:R-:W-:Y:S02]  /*0af0*/  IMAD.U32 R17, R17, 0x10000, RZ ;  /* 0x0001000011117824 */ /* 0x000fe400078e00ff */
[----:B------:R-:W-:Y:S01]  /*0b00*/  FADD R14, R12, R21 ;  /* 0x000000150c0e7221 */ /* 0x000fe20000000000 */
[----:B------:R-:W-:Y:S01]  /*0b10*/  FADD R12, -R6, R19 ;  /* 0x00000013060c7221 */ /* 0x000fe20000000100 */
[----:B------:R-:W-:Y:S02]  /*0b20*/  FADD R19, R16, R17 ;  /* 0x0000001110137221 */ /* 0x000fe40000000000 */
[----:B------:R-:W-:Y:S01]  /*0b30*/  FADD R17, R14, 1 ;  /* 0x3f8000000e117421 */ /* 0x000fe20000000000 */
[----:B------:R-:W-:-:S04]  /*0b40*/  FMUL R12, R7, R12 ;  /* 0x0000000c070c7220 */ /* 0x000fc80000400000 */
[----:B------:R-:W-:Y:S01]  /*0b50*/  FFMA R12, R12, R17, R19 ;  /* 0x000000110c0c7223 */ /* 0x000fe20000000013 */
[----:B------:R-:W-:-:S04]  /*0b60*/  IMAD.WIDE R14, R15, 0x2, R4 ;  /* 0x000000020f0e7825 */ /* 0x000fc800078e0204 */
[----:B------:R-:W-:-:S04]  /*0b70*/  F2FP.BF16.F32.PACK_AB R12, RZ, R12 ;  /* 0x0000000cff0c723e */ /* 0x000fc800000010ff */
[----:B------:R-:W-:-:S05]  /*0b80*/  PRMT R16, R12, 0x7610, R16 ;  /* 0x000076100c107816 */ /* 0x000fca0000000010 */
[----:B------:R1:W-:Y:S01]  /*0b90*/  @!P1 STG.E.U16 desc[UR4][R14.64], R16 ;  /* 0x000000100e009986 */ /* 0x0003e2000c101504 */
[----:B------:R-:W-:-:S04]  /*0ba0*/  IADD3 R12, P5, R8, 0x8, RZ ;  /* 0x00000008080c7810 */ /* 0x000fc80007fbe0ff */
[----:B------:R-:W-:Y:S01]  /*0bb0*/  IADD3.X R17, RZ, R9, RZ, P5, !PT ;  /* 0x00000009ff117210 */ /* 0x000fe20002ffe4ff */
[----:B------:R-:W-:Y:S08]  /*0bc0*/  @!P4 BRA `(.L_x_4) ;  /* 0xfffffffc006cc947 */ /* 0x000ff0000383ffff */
[----:B------:R-:W-:Y:S05]  /*0bd0*/  EXIT ;  /* 0x000000000000794d */ /* 0x000fea0003800000 */
.L_x_5:
[----:B------:R-:W-:-:S00]  /*0be0*/  BRA `(.L_x_5) ;  /* 0xfffffffc00fc7947 */ /* 0x000fc0000383ffff */
[----:B------:R-:W-:-:S00]  /*0bf0*/  NOP ;  /* 0x0000000000007918 */ /* 0x000fc00000000000 */
        /* <DEDUP_REMOVED lines=8> */
.L_x_6:


//--------------------- .nv.global.init           --------------------------
	.section	.nv.global.init,"aw",@progbits
.nv.global.init:
	.type		_$_str,@object
	.size		_$_str,(.L_0 - _$_str)
_$_str:
        /*0000*/ 	.byte	0x5f, 0x5f, 0x43, 0x55, 0x44, 0x41, 0x5f, 0x46, 0x54, 0x5a, 0x00
.L_0:


//--------------------- .nv.constant0.triton_     --------------------------
	.section	.nv.constant0.triton_,"a",@progbits
	.sectionflags	@""
	.align	4
.nv.constant0.triton_:
	.zero		576
